	.headerflags	@"EF_CUDA_TEXMODE_UNIFIED EF_CUDA_64BIT_ADDRESS EF_CUDA_ACCELERATORS EF_CUDA_SM90 EF_CUDA_VIRTUAL_SM(EF_CUDA_SM90)"
	.elftype	@"ET_EXEC"


//--------------------- .nv.info                  --------------------------
	.section	.nv.info,"",@"SHT_CUDA_INFO"
	.align	4


	//----- nvinfo : EIATTR_REGCOUNT
	.align		4
        /*0000*/ 	.byte	0x04, 0x2f
        /*0002*/ 	.short	(.L_1 - .L_0)
	.align		4
.L_0:
        /*0004*/ 	.word	index@(triton_poi_fused__softmax_2)
        /*0008*/ 	.word	0x00000012


	//----- nvinfo : EIATTR_MIN_STACK_SIZE
	.align		4
.L_1:
        /*000c*/ 	.byte	0x04, 0x12
        /*000e*/ 	.short	(.L_3 - .L_2)
	.align		4
.L_2:
        /*0010*/ 	.word	index@(triton_poi_fused__softmax_2)
        /*0014*/ 	.word	0x00000000


	//----- nvinfo : EIATTR_FRAME_SIZE
	.align		4
.L_3:
        /*0018*/ 	.byte	0x04, 0x11
        /*001a*/ 	.short	(.L_5 - .L_4)
	.align		4
.L_4:
        /*001c*/ 	.word	index@(triton_poi_fused__softmax_2)
        /*0020*/ 	.word	0x00000000


	//----- nvinfo : EIATTR_MIN_STACK_SIZE
	.align		4
.L_5:
        /*0024*/ 	.byte	0x04, 0x12
        /*0026*/ 	.short	(.L_7 - .L_6)
	.align		4
.L_6:
        /*0028*/ 	.word	index@(triton_poi_fused__softmax_2)
        /*002c*/ 	.word	0x00000000
.L_7:


//--------------------- .nv.info.triton_poi_fused__softmax_2 --------------------------
	.section	.nv.info.triton_poi_fused__softmax_2,"",@"SHT_CUDA_INFO"
	.sectionflags	@""
	.align	4


	//----- nvinfo : EIATTR_CUDA_API_VERSION
	.align		4
        /*0000*/ 	.byte	0x04, 0x37
        /*0002*/ 	.short	(.L_9 - .L_8)
.L_8:
        /*0004*/ 	.word	0x0000007c


	//----- nvinfo : EIATTR_KPARAM_INFO
	.align		4
.L_9:
        /*0008*/ 	.byte	0x04, 0x17
        /*000a*/ 	.short	(.L_11 - .L_10)
.L_10:
        /*000c*/ 	.word	0x00000000
        /*0010*/ 	.short	0x0004
        /*0012*/ 	.short	0x0020
        /*0014*/ 	.byte	0x00, 0xf0, 0x11, 0x00


	//----- nvinfo : EIATTR_KPARAM_INFO
	.align		4
.L_11:
        /*0018*/ 	.byte	0x04, 0x17
        /*001a*/ 	.short	(.L_13 - .L_12)
.L_12:
        /*001c*/ 	.word	0x00000000
        /*0020*/ 	.short	0x0003
        /*0022*/ 	.short	0x0018
        /*0024*/ 	.byte	0x00, 0xf4, 0x21, 0x00


	//----- nvinfo : EIATTR_KPARAM_INFO
	.align		4
.L_13:
        /*0028*/ 	.byte	0x04, 0x17
        /*002a*/ 	.short	(.L_15 - .L_14)
.L_14:
        /*002c*/ 	.word	0x00000000
        /*0030*/ 	.short	0x0002
        /*0032*/ 	.short	0x0010
        /*0034*/ 	.byte	0x00, 0xf4, 0x21, 0x00


	//----- nvinfo : EIATTR_KPARAM_INFO
	.align		4
.L_15:
        /*0038*/ 	.byte	0x04, 0x17
        /*003a*/ 	.short	(.L_17 - .L_16)
.L_16:
        /*003c*/ 	.word	0x00000000
        /*0040*/ 	.short	0x0001
        /*0042*/ 	.short	0x0008
        /*0044*/ 	.byte	0x00, 0xf4, 0x21, 0x00


	//----- nvinfo : EIATTR_KPARAM_INFO
	.align		4
.L_17:
        /*0048*/ 	.byte	0x04, 0x17
        /*004a*/ 	.short	(.L_19 - .L_18)
.L_18:
        /*004c*/ 	.word	0x00000000
        /*0050*/ 	.short	0x0000
        /*0052*/ 	.short	0x0000
        /*0054*/ 	.byte	0x00, 0xf4, 0x21, 0x00


	//----- nvinfo : EIATTR_SPARSE_MMA_MASK
	.align		4
.L_19:
        /*0058*/ 	.byte	0x03, 0x50
        /*005a*/ 	.short	0x0000


	//----- nvinfo : EIATTR_MAXREG_COUNT
	.align		4
        /*005c*/ 	.byte	0x03, 0x1b
        /*005e*/ 	.short	0x00ff


	//----- nvinfo : EIATTR_EXIT_INSTR_OFFSETS
	.align		4
        /*0060*/ 	.byte	0x04, 0x1c
        /*0062*/ 	.short	(.L_21 - .L_20)


	//   ....[0]....
.L_20:
        /*0064*/ 	.word	0x000002f0


	//   ....[1]....
        /*0068*/ 	.word	0x00000310


	//----- nvinfo : EIATTR_REQNTID
	.align		4
.L_21:
        /*006c*/ 	.byte	0x04, 0x10
        /*006e*/ 	.short	(.L_23 - .L_22)
.L_22:
        /*0070*/ 	.word	0x00000080
        /*0074*/ 	.word	0x00000001
        /*0078*/ 	.word	0x00000001


	//----- nvinfo : EIATTR_CBANK_PARAM_SIZE
	.align		4
.L_23:
        /*007c*/ 	.byte	0x03, 0x19
        /*007e*/ 	.short	0x0024


	//----- nvinfo : EIATTR_PARAM_CBANK
	.align		4
        /*0080*/ 	.byte	0x04, 0x0a
        /*0082*/ 	.short	(.L_25 - .L_24)
	.align		4
.L_24:
        /*0084*/ 	.word	index@(.nv.constant0.triton_poi_fused__softmax_2)
        /*0088*/ 	.short	0x0210
        /*008a*/ 	.short	0x0024


	//----- nvinfo : EIATTR_SW_WAR
	.align		4
.L_25:
        /*008c*/ 	.byte	0x04, 0x36
        /*008e*/ 	.short	(.L_27 - .L_26)
.L_26:
        /*0090*/ 	.word	0x00000008
.L_27:


//--------------------- .nv.callgraph             --------------------------
	.section	.nv.callgraph,"",@"SHT_CUDA_CALLGRAPH"
	.align	4
	.sectionentsize	8
	.align		4
        /*0000*/ 	.word	0x00000000
	.align		4
        /*0004*/ 	.word	0xffffffff
	.align		4
        /*0008*/ 	.word	0x00000000
	.align		4
        /*000c*/ 	.word	0xfffffffe
	.align		4
        /*0010*/ 	.word	0x00000000
	.align		4
        /*0014*/ 	.word	0xfffffffd
	.align		4
        /*0018*/ 	.word	0x00000000
	.align		4
        /*001c*/ 	.word	0xfffffffc


//--------------------- .text.triton_poi_fused__softmax_2 --------------------------
	.section	.text.triton_poi_fused__softmax_2,"ax",@progbits
	.align	128
        .global         triton_poi_fused__softmax_2
        .type           triton_poi_fused__softmax_2,@function
        .size           triton_poi_fused__softmax_2,(.L_x_1 - triton_poi_fused__softmax_2)
        .other          triton_poi_fused__softmax_2,@"STO_CUDA_ENTRY STV_DEFAULT"
triton_poi_fused__softmax_2:
.text.triton_poi_fused__softmax_2:
[----:B------:R-:W0:Y:S02]  /*0000*/  LDC R1, c[0x0][0x28] ;  /* 0x00000a00ff017b82 */ /* 0x000e240000000800 */
[----:B------:R-:W1:Y:S01]  /*0010*/  S2R R0, SR_TID.X ;  /* 0x0000000000007919 */ /* 0x000e620000002100 */
[----:B------:R-:W2:Y:S01]  /*0020*/  LDC.64 R6, c[0x0][0x218] ;  /* 0x00008600ff067b82 */ /* 0x000ea20000000a00 */
[----:B------:R-:W-:Y:S01]  /*0030*/  IMAD.MOV.U32 R15, RZ, RZ, RZ ;  /* 0x000000ffff0f7224 */ /* 0x000fe200078e00ff */
[----:B------:R-:W-:Y:S01]  /*0040*/  ULDC.64 UR4, c[0x0][0x208] ;  /* 0x0000820000047ab9 */ /* 0x000fe20000000a00 */
[----:B------:R-:W3:Y:S05]  /*0050*/  S2R R11, SR_CTAID.X ;  /* 0x00000000000b7919 */ /* 0x000eea0000002500 */
[----:B------:R-:W4:Y:S01]  /*0060*/  LDC.64 R4, c[0x0][0x210] ;  /* 0x00008400ff047b82 */ /* 0x000f220000000a00 */
[----:B-1----:R-:W-:-:S02]  /*0070*/  LOP3.LUT R0, R0, 0x7f, RZ, 0xc0, !PT ;  /* 0x0000007f00007812 */ /* 0x002fc400078ec0ff */
[----:B---3--:R-:W-:Y:S02]  /*0080*/  SHF.R.S32.HI R2, RZ, 0x18, R11 ;  /* 0x00000018ff027819 */ /* 0x008fe4000001140b */
[----:B------:R-:W-:Y:S02]  /*0090*/  LEA R11, R11, R0, 0x7 ;  /* 0x000000000b0b7211 */ /* 0x000fe400078e38ff */
[----:B------:R-:W-:Y:S02]  /*00a0*/  SGXT R0, R2, 0x1 ;  /* 0x000000010200781a */ /* 0x000fe40000000200 */
[C---:B------:R-:W-:Y:S01]  /*00b0*/  ISETP.GE.AND P3, PT, R11.reuse, 0x100, PT ;  /* 0x000001000b00780c */ /* 0x040fe20003f66270 */
[----:B----4-:R-:W-:Y:S01]  /*00c0*/  IMAD.WIDE R4, R11, 0x4, R4 ;  /* 0x000000040b047825 */ /* 0x010fe200078e0204 */
[CC--:B------:R-:W-:Y:S02]  /*00d0*/  LEA.HI R2, R0.reuse, R11.reuse, RZ, 0x4 ;  /* 0x0000000b00027211 */ /* 0x0c0fe400078f20ff */
[----:B------:R-:W-:-:S02]  /*00e0*/  LEA.HI R0, R0, R11, RZ, 0x6 ;  /* 0x0000000b00007211 */ /* 0x000fc400078f30ff */
[----:B------:R-:W-:Y:S02]  /*00f0*/  SHF.R.S32.HI R8, RZ, 0x4, R2 ;  /* 0x00000004ff087819 */ /* 0x000fe40000011402 */
[----:B------:R-:W1:Y:S01]  /*0100*/  LDC.64 R2, c[0x0][0x220] ;  /* 0x00008800ff027b82 */ /* 0x000e620000000a00 */
[----:B------:R-:W-:Y:S02]  /*0110*/  LOP3.LUT R0, R0, 0xffffffc0, RZ, 0xc0, !PT ;  /* 0xffffffc000007812 */ /* 0x000fe400078ec0ff */
[----:B------:R-:W-:Y:S02]  /*0120*/  LEA.HI R9, R8, R8, RZ, 0x2 ;  /* 0x0000000808097211 */ /* 0x000fe400078f10ff */
[----:B------:R-:W-:Y:S01]  /*0130*/  IADD3 R13, R11, -R0, RZ ;  /* 0x800000000b0d7210 */ /* 0x000fe20007ffe0ff */
[----:B------:R-:W-:Y:S01]  /*0140*/  IMAD.MOV.U32 R0, RZ, RZ, RZ ;  /* 0x000000ffff007224 */ /* 0x000fe200078e00ff */
[----:B------:R-:W-:-:S04]  /*0150*/  LOP3.LUT R9, R9, 0xfffffffc, RZ, 0xc0, !PT ;  /* 0xfffffffc09097812 */ /* 0x000fc800078ec0ff */
[----:B------:R-:W-:Y:S02]  /*0160*/  IADD3 R9, R8, -R9, RZ ;  /* 0x8000000908097210 */ /* 0x000fe40007ffe0ff */
[----:B------:R-:W-:Y:S01]  /*0170*/  CS2R R10, SRZ ;  /* 0x00000000000a7805 */ /* 0x000fe2000001ff00 */
[----:B------:R-:W3:Y:S02]  /*0180*/  @!P3 LDG.E R0, desc[UR4][R4.64] ;  /* 0x000000040400b981 */ /* 0x000ee4000c1e1900 */
[----:B--2---:R-:W-:Y:S02]  /*0190*/  IMAD.WIDE R6, R9, 0x4, R6 ;  /* 0x0000000409067825 */ /* 0x004fe400078e0206 */
[----:B------:R-:W2:Y:S03]  /*01a0*/  LDC.64 R8, c[0x0][0x228] ;  /* 0x00008a00ff087b82 */ /* 0x000ea60000000a00 */
[----:B------:R-:W3:Y:S01]  /*01b0*/  @!P3 LDG.E.EL R15, desc[UR4][R6.64] ;  /* 0x00000004060fb981 */ /* 0x000ee2000c2e1900 */
[----:B-1----:R-:W-:-:S05]  /*01c0*/  IMAD.WIDE R2, R13, 0x4, R2 ;  /* 0x000000040d027825 */ /* 0x002fca00078e0202 */
[----:B------:R-:W4:Y:S01]  /*01d0*/  @!P3 LDG.E.EL R10, desc[UR4][R2.64] ;  /* 0x00000004020ab981 */ /* 0x000f22000c2e1900 */
[----:B--2---:R-:W-:-:S05]  /*01e0*/  IMAD.WIDE R8, R13, 0x4, R8 ;  /* 0x000000040d087825 */ /* 0x004fca00078e0208 */
[----:B------:R-:W2:Y:S01]  /*01f0*/  @!P3 LDG.E.EL R11, desc[UR4][R8.64] ;  /* 0x00000004080bb981 */ /* 0x000ea2000c2e1900 */
[----:B---3--:R-:W-:-:S04]  /*0200*/  FADD R15, R15, R0 ;  /* 0x000000000f0f7221 */ /* 0x008fc80000000000 */
[----:B----4-:R-:W-:-:S04]  /*0210*/  FADD R10, R15, -R10 ;  /* 0x8000000a0f0a7221 */ /* 0x010fc80000000000 */
[----:B------:R-:W-:-:S05]  /*0220*/  FMUL R10, R10, 1.4426950216293334961 ;  /* 0x3fb8aa3b0a0a7820 */ /* 0x000fca0000400000 */
[----:B------:R-:W-:Y:S02]  /*0230*/  FSETP.GEU.AND P1, PT, R10, -126, PT ;  /* 0xc2fc00000a00780b */ /* 0x000fe40003f2e000 */
[C---:B--2---:R-:W-:Y:S02]  /*0240*/  FSETP.GT.AND P0, PT, |R11|.reuse, 8.50705917302346158658e+37, PT ;  /* 0x7e8000000b00780b */ /* 0x044fe40003f04200 */
[----:B------:R-:W-:-:S09]  /*0250*/  FSETP.GEU.AND P2, PT, |R11|, 1.175494350822287508e-38, PT ;  /* 0x008000000b00780b */ /* 0x000fd20003f4e200 */
[----:B------:R-:W-:-:S04]  /*0260*/  @!P1 FMUL R10, R10, 0.5 ;  /* 0x3f0000000a0a9820 */ /* 0x000fc80000400000 */
[----:B------:R-:W1:Y:S01]  /*0270*/  MUFU.EX2 R0, R10 ;  /* 0x0000000a00007308 */ /* 0x000e620000000800 */
[----:B------:R-:W-:-:S04]  /*0280*/  @P0 FMUL R11, R11, 0.25 ;  /* 0x3e8000000b0b0820 */ /* 0x000fc80000400000 */
[----:B------:R-:W-:-:S04]  /*0290*/  @!P2 FMUL R11, R11, 16777216 ;  /* 0x4b8000000b0ba820 */ /* 0x000fc80000400000 */
[----:B------:R-:W2:Y:S01]  /*02a0*/  MUFU.RCP R3, R11 ;  /* 0x0000000b00037308 */ /* 0x000ea20000001000 */
[----:B-1----:R-:W-:-:S04]  /*02b0*/  @!P1 FMUL R0, R0, R0 ;  /* 0x0000000000009220 */ /* 0x002fc80000400000 */
[----:B------:R-:W-:-:S04]  /*02c0*/  @P0 FMUL R0, R0, 0.25 ;  /* 0x3e80000000000820 */ /* 0x000fc80000400000 */
[----:B------:R-:W-:-:S04]  /*02d0*/  @!P2 FMUL R0, R0, 16777216 ;  /* 0x4b8000000000a820 */ /* 0x000fc80000400000 */
[----:B--2---:R-:W-:Y:S01]  /*02e0*/  FMUL R3, R3, R0 ;  /* 0x0000000003037220 */ /* 0x004fe20000400000 */
[----:B------:R-:W-:Y:S06]  /*02f0*/  @P3 EXIT ;  /* 0x000000000000394d */ /* 0x000fec0003800000 */
[----:B------:R-:W-:Y:S01]  /*0300*/  STG.E desc[UR4][R4.64], R3 ;  /* 0x0000000304007986 */ /* 0x000fe2000c101904 */
[----:B------:R-:W-:Y:S05]  /*0310*/  EXIT ;  /* 0x000000000000794d */ /* 0x000fea0003800000 */
.L_x_0:
[----:B------:R-:W-:-:S00]  /*0320*/  BRA `(.L_x_0) ;  /* 0xfffffffc00fc7947 */ /* 0x000fc0000383ffff */
[----:B------:R-:W-:-:S00]  /*0330*/  NOP ;  /* 0x0000000000007918 */ /* 0x000fc00000000000 */
        /* <DEDUP_REMOVED lines=12> */
.L_x_1:


//--------------------- .nv.constant0.triton_poi_fused__softmax_2 --------------------------
	.section	.nv.constant0.triton_poi_fused__softmax_2,"a",@progbits
	.sectionflags	@""
	.align	4
.nv.constant0.triton_poi_fused__softmax_2:
	.zero		564
